//
// Generated by NVIDIA NVVM Compiler
//
// Compiler Build ID: CL-36424714
// Cuda compilation tools, release 13.0, V13.0.88
// Based on NVVM 20.0.0
//

.version 9.0
.target sm_100
.address_size 64

	// .globl	_Z27textfrequencycounter_kernelv

.visible .entry _Z27textfrequencycounter_kernelv()
{


	ret;

}


// ===== COMPILED SASS (sm_100) =====

	.target	sm_100

	.elftype	@"ET_EXEC"


//--------------------- .note.nv.tkinfo           --------------------------
	.section	.note.nv.tkinfo,"",@"SHT_NOTE"
	.sectionflags	@"SHF_NOTE_NV_TKINFO"
	.tkinfo
        /*0018*/ 	.word	0x00000002
        /*0030*/ 	.string	""
        /*0030*/ 	.string	"ptxas"
        /*0030*/ 	.string	"Cuda compilation tools, release 13.0, V13.0.88"
        /*0030*/ 	.string	"Build cuda_13.0.r13.0/compiler.36424714_0"
        /*0030*/ 	.string	"-arch sm_100 -m 64 "



//--------------------- .note.nv.cuinfo           --------------------------
	.section	.note.nv.cuinfo,"",@"SHT_NOTE"
	.sectionflags	@"SHF_NOTE_NV_CUINFO"
        /*0018*/ 	.short	0x0002
        /*001a*/ 	.short	0x0064
        /*001c*/ 	.short	0x0082
	.zero		2


//--------------------- .nv.info                  --------------------------
	.section	.nv.info,"",@"SHT_CUDA_INFO"
	.align	4


	//----- nvinfo : EIATTR_REGCOUNT
	.align		4
        /*0000*/ 	.byte	0x04, 0x2f
        /*0002*/ 	.short	(.L_1 - .L_0)
	.align		4
.L_0:
        /*0004*/ 	.word	index@(_Z27textfrequencycounter_kernelv)
        /*0008*/ 	.word	0x00000004


	//----- nvinfo : EIATTR_FRAME_SIZE
	.align		4
.L_1:
        /*000c*/ 	.byte	0x04, 0x11
        /*000e*/ 	.short	(.L_3 - .L_2)
	.align		4
.L_2:
        /*0010*/ 	.word	index@(_Z27textfrequencycounter_kernelv)
        /*0014*/ 	.word	0x00000000


	//----- nvinfo : EIATTR_MIN_STACK_SIZE
	.align		4
.L_3:
        /*0018*/ 	.byte	0x04, 0x12
        /*001a*/ 	.short	(.L_5 - .L_4)
	.align		4
.L_4:
        /*001c*/ 	.word	index@(_Z27textfrequencycounter_kernelv)
        /*0020*/ 	.word	0x00000000
.L_5:


//--------------------- .nv.compat                --------------------------
	.section	.nv.compat,"",@"SHT_CUDA_COMPAT_INFO"
	.align	4
        /*0000*/ 	.byte	0x02, 0x09, 0x00, 0x00, 0x02, 0x02, 0x01, 0x00, 0x02, 0x05, 0x05, 0x00, 0x03, 0x07, 0x01, 0x01
        /*0010*/ 	.byte	0x02, 0x03, 0x00, 0x00, 0x02, 0x06, 0x01, 0x00, 0x04, 0x0b, 0x08, 0x00, 0x09, 0x00, 0x00, 0x00
        /*0020*/ 	.byte	0x00, 0x00, 0x00, 0x00


//--------------------- .nv.info._Z27textfrequencycounter_kernelv --------------------------
	.section	.nv.info._Z27textfrequencycounter_kernelv,"",@"SHT_CUDA_INFO"
	.sectionflags	@""
	.align	4


	//----- nvinfo : EIATTR_CUDA_API_VERSION
	.align		4
        /*0000*/ 	.byte	0x04, 0x37
        /*0002*/ 	.short	(.L_7 - .L_6)
.L_6:
        /*0004*/ 	.word	0x00000082


	//----- nvinfo : EIATTR_SPARSE_MMA_MASK
	.align		4
.L_7:
        /*0008*/ 	.byte	0x03, 0x50
        /*000a*/ 	.short	0x0000


	//----- nvinfo : EIATTR_MAXREG_COUNT
	.align		4
        /*000c*/ 	.byte	0x03, 0x1b
        /*000e*/ 	.short	0x00ff


	//----- nvinfo : EIATTR_MERCURY_ISA_VERSION
	.align		4
        /*0010*/ 	.byte	0x03, 0x5f
        /*0012*/ 	.short	0x0101


	//----- nvinfo : EIATTR_VRC_CTA_INIT_COUNT
	.align		4
        /*0014*/ 	.byte	0x02, 0x4a
	.zero		1
	.zero		1


	//----- nvinfo : EIATTR_EXIT_INSTR_OFFSETS
	.align		4
        /*0018*/ 	.byte	0x04, 0x1c
        /*001a*/ 	.short	(.L_9 - .L_8)


	//   ....[0]....
.L_8:
        /*001c*/ 	.word	0x00000010


	//----- nvinfo : EIATTR_SW_WAR
	.align		4
.L_9:
        /*0020*/ 	.byte	0x04, 0x36
        /*0022*/ 	.short	(.L_11 - .L_10)
.L_10:
        /*0024*/ 	.word	0x00000008
.L_11:


//--------------------- .nv.callgraph             --------------------------
	.section	.nv.callgraph,"",@"SHT_CUDA_CALLGRAPH"
	.align	4
	.sectionentsize	8
	.align		4
        /*0000*/ 	.word	0x00000000
	.align		4
        /*0004*/ 	.word	0xffffffff
	.align		4
        /*0008*/ 	.word	0x00000000
	.align		4
        /*000c*/ 	.word	0xfffffffe
	.align		4
        /*0010*/ 	.word	0x00000000
	.align		4
        /*0014*/ 	.word	0xfffffffd
	.align		4
        /*0018*/ 	.word	0x00000000
	.align		4
        /*001c*/ 	.word	0xfffffffc


//--------------------- .text._Z27textfrequencycounter_kernelv --------------------------
	.section	.text._Z27textfrequencycounter_kernelv,"ax",@progbits
	.align	128
        .global         _Z27textfrequencycounter_kernelv
        .type           _Z27textfrequencycounter_kernelv,@function
        .size           _Z27textfrequencycounter_kernelv,(.L_x_1 - _Z27textfrequencycounter_kernelv)
        .other          _Z27textfrequencycounter_kernelv,@"STO_CUDA_ENTRY STV_DEFAULT"
_Z27textfrequencycounter_kernelv:
.text._Z27textfrequencycounter_kernelv:
[----:B------:R-:W-:Y:S01]  /*0000*/  LDC R1, c[0x0][0x37c] ;  /* 0x0000df00ff017b82 */ /* 0x000fe20000000800 */
[----:B------:R-:W-:Y:S05]  /*0010*/  EXIT ;  /* 0x000000000000794d */ /* 0x000fea0003800000 */
.L_x_0:
[----:B------:R-:W-:-:S00]  /*0020*/  BRA `(.L_x_0) ;  /* 0xfffffffc00fc7947 */ /* 0x000fc0000383ffff */
[----:B------:R-:W-:-:S00]  /*0030*/  NOP ;  /* 0x0000000000007918 */ /* 0x000fc00000000000 */
        /* <DEDUP_REMOVED lines=12> */
.L_x_1:


//--------------------- .nv.shared.reserved.0     --------------------------
	.section	.nv.shared.reserved.0,"aw",@nobits
	.weak		__nv_reservedSMEM_offset_0_alias
	.size		__nv_reservedSMEM_offset_0_alias, 0, 64
	.other		__nv_reservedSMEM_offset_0_alias,@"STO_CUDA_RESERVED_SHARED STV_DEFAULT"
__nv_reservedSMEM_offset_0_alias:
	.zero		0
	.zero		64


//--------------------- .nv.constant0._Z27textfrequencycounter_kernelv --------------------------
	.section	.nv.constant0._Z27textfrequencycounter_kernelv,"a",@progbits
	.sectionflags	@""
	.align	4
.nv.constant0._Z27textfrequencycounter_kernelv:
	.zero		896


//--------------------- SYMBOLS --------------------------

	.type		.nv.reservedSmem.offset0,@object
	.size		.nv.reservedSmem.offset0,0x4
